//
// Generated by NVIDIA NVVM Compiler
//
// Compiler Build ID: CL-36424714
// Cuda compilation tools, release 13.0, V13.0.88
// Based on NVVM 20.0.0
//

.version 9.0
.target sm_100
.address_size 64

	// .globl	_Z9AddKernelPfS_S_ii
.extern .func  (.param .b32 func_retval0) vprintf
(
	.param .b64 vprintf_param_0,
	.param .b64 vprintf_param_1
)
;
.global .align 1 .b8 $str[29] = {75, 101, 114, 110, 101, 108, 32, 112, 108, 97, 121, 101, 100, 32, 102, 111, 114, 32, 58, 32, 114, 111, 119, 58, 32, 37, 100, 10};
.global .align 1 .b8 $str$1[23] = {111, 102, 102, 115, 101, 116, 58, 32, 37, 100, 32, 44, 32, 118, 97, 108, 117, 101, 58, 32, 37, 102};

.visible .entry _Z9AddKernelPfS_S_ii(
	.param .u64 .ptr .align 1 _Z9AddKernelPfS_S_ii_param_0,
	.param .u64 .ptr .align 1 _Z9AddKernelPfS_S_ii_param_1,
	.param .u64 .ptr .align 1 _Z9AddKernelPfS_S_ii_param_2,
	.param .u32 _Z9AddKernelPfS_S_ii_param_3,
	.param .u32 _Z9AddKernelPfS_S_ii_param_4
)
{
	.reg .pred 	%p<4>;
	.reg .b32 	%r<14>;
	.reg .b32 	%f<4>;
	.reg .b64 	%rd<11>;

	ld.param.u64 	%rd1, [_Z9AddKernelPfS_S_ii_param_0];
	ld.param.u64 	%rd2, [_Z9AddKernelPfS_S_ii_param_1];
	ld.param.u64 	%rd3, [_Z9AddKernelPfS_S_ii_param_2];
	ld.param.u32 	%r2, [_Z9AddKernelPfS_S_ii_param_3];
	ld.param.u32 	%r3, [_Z9AddKernelPfS_S_ii_param_4];
	mov.u32 	%r5, %tid.y;
	mov.u32 	%r6, %ctaid.y;
	mov.u32 	%r7, %ntid.y;
	mad.lo.s32 	%r8, %r6, %r7, %r5;
	mov.u32 	%r10, %tid.x;
	mov.u32 	%r11, %ctaid.x;
	mov.u32 	%r12, %ntid.x;
	mad.lo.s32 	%r13, %r11, %r12, %r10;
	mad.lo.s32 	%r1, %r2, %r8, %r13;
	setp.ge.s32 	%p1, %r13, %r2;
	setp.ge.s32 	%p2, %r8, %r3;
	or.pred  	%p3, %p1, %p2;
	@%p3 bra 	$L__BB0_2;
	cvta.to.global.u64 	%rd4, %rd1;
	cvta.to.global.u64 	%rd5, %rd2;
	cvta.to.global.u64 	%rd6, %rd3;
	mul.wide.s32 	%rd7, %r1, 4;
	add.s64 	%rd8, %rd4, %rd7;
	ld.global.f32 	%f1, [%rd8];
	add.s64 	%rd9, %rd5, %rd7;
	ld.global.f32 	%f2, [%rd9];
	add.f32 	%f3, %f1, %f2;
	add.s64 	%rd10, %rd6, %rd7;
	st.global.f32 	[%rd10], %f3;
$L__BB0_2:
	ret;

}
	// .globl	_Z15AddPerRowKernelPfS_S_i
.visible .entry _Z15AddPerRowKernelPfS_S_i(
	.param .u64 .ptr .align 1 _Z15AddPerRowKernelPfS_S_i_param_0,
	.param .u64 .ptr .align 1 _Z15AddPerRowKernelPfS_S_i_param_1,
	.param .u64 .ptr .align 1 _Z15AddPerRowKernelPfS_S_i_param_2,
	.param .u32 _Z15AddPerRowKernelPfS_S_i_param_3
)
{
	.local .align 8 .b8 	__local_depot1[8];
	.reg .b64 	%SP;
	.reg .b64 	%SPL;
	.reg .pred 	%p<10>;
	.reg .b32 	%r<33>;
	.reg .b32 	%f<88>;
	.reg .b64 	%rd<60>;

	mov.u64 	%SPL, __local_depot1;
	cvta.local.u64 	%SP, %SPL;
	ld.param.u64 	%rd22, [_Z15AddPerRowKernelPfS_S_i_param_0];
	ld.param.u64 	%rd23, [_Z15AddPerRowKernelPfS_S_i_param_1];
	ld.param.u64 	%rd24, [_Z15AddPerRowKernelPfS_S_i_param_2];
	ld.param.u32 	%r18, [_Z15AddPerRowKernelPfS_S_i_param_3];
	cvta.to.global.u64 	%rd1, %rd24;
	cvta.to.global.u64 	%rd2, %rd23;
	cvta.to.global.u64 	%rd3, %rd22;
	mov.u32 	%r19, %tid.y;
	mov.u32 	%r20, %ctaid.y;
	mov.u32 	%r21, %ntid.y;
	mad.lo.s32 	%r1, %r20, %r21, %r19;
	setp.ge.s32 	%p1, %r1, %r18;
	@%p1 bra 	$L__BB1_13;
	add.u64 	%rd25, %SP, 0;
	add.u64 	%rd26, %SPL, 0;
	st.local.u32 	[%rd26], %r1;
	mov.u64 	%rd27, $str;
	cvta.global.u64 	%rd28, %rd27;
	{ // callseq 0, 0
	.param .b64 param0;
	st.param.b64 	[param0], %rd28;
	.param .b64 param1;
	st.param.b64 	[param1], %rd25;
	.param .b32 retval0;
	call.uni (retval0), 
	vprintf, 
	(
	param0, 
	param1
	);
	ld.param.b32 	%r23, [retval0];
	} // callseq 0
	mul.lo.s32 	%r2, %r18, %r1;
	and.b32  	%r3, %r18, 15;
	setp.lt.u32 	%p2, %r18, 16;
	mov.b32 	%r30, 0;
	@%p2 bra 	$L__BB1_4;
	and.b32  	%r30, %r18, 2147483632;
	neg.s32 	%r28, %r30;
	mul.wide.u32 	%rd29, %r2, 4;
	add.s64 	%rd30, %rd29, 32;
	add.s64 	%rd56, %rd1, %rd30;
	add.s64 	%rd55, %rd2, %rd30;
	add.s64 	%rd54, %rd3, %rd30;
$L__BB1_3:
	.pragma "nounroll";
	ld.global.f32 	%f1, [%rd54+-32];
	ld.global.f32 	%f2, [%rd55+-32];
	add.f32 	%f3, %f1, %f2;
	st.global.f32 	[%rd56+-32], %f3;
	ld.global.f32 	%f4, [%rd54+-28];
	ld.global.f32 	%f5, [%rd55+-28];
	add.f32 	%f6, %f4, %f5;
	st.global.f32 	[%rd56+-28], %f6;
	ld.global.f32 	%f7, [%rd54+-24];
	ld.global.f32 	%f8, [%rd55+-24];
	add.f32 	%f9, %f7, %f8;
	st.global.f32 	[%rd56+-24], %f9;
	ld.global.f32 	%f10, [%rd54+-20];
	ld.global.f32 	%f11, [%rd55+-20];
	add.f32 	%f12, %f10, %f11;
	st.global.f32 	[%rd56+-20], %f12;
	ld.global.f32 	%f13, [%rd54+-16];
	ld.global.f32 	%f14, [%rd55+-16];
	add.f32 	%f15, %f13, %f14;
	st.global.f32 	[%rd56+-16], %f15;
	ld.global.f32 	%f16, [%rd54+-12];
	ld.global.f32 	%f17, [%rd55+-12];
	add.f32 	%f18, %f16, %f17;
	st.global.f32 	[%rd56+-12], %f18;
	ld.global.f32 	%f19, [%rd54+-8];
	ld.global.f32 	%f20, [%rd55+-8];
	add.f32 	%f21, %f19, %f20;
	st.global.f32 	[%rd56+-8], %f21;
	ld.global.f32 	%f22, [%rd54+-4];
	ld.global.f32 	%f23, [%rd55+-4];
	add.f32 	%f24, %f22, %f23;
	st.global.f32 	[%rd56+-4], %f24;
	ld.global.f32 	%f25, [%rd54];
	ld.global.f32 	%f26, [%rd55];
	add.f32 	%f27, %f25, %f26;
	st.global.f32 	[%rd56], %f27;
	ld.global.f32 	%f28, [%rd54+4];
	ld.global.f32 	%f29, [%rd55+4];
	add.f32 	%f30, %f28, %f29;
	st.global.f32 	[%rd56+4], %f30;
	ld.global.f32 	%f31, [%rd54+8];
	ld.global.f32 	%f32, [%rd55+8];
	add.f32 	%f33, %f31, %f32;
	st.global.f32 	[%rd56+8], %f33;
	ld.global.f32 	%f34, [%rd54+12];
	ld.global.f32 	%f35, [%rd55+12];
	add.f32 	%f36, %f34, %f35;
	st.global.f32 	[%rd56+12], %f36;
	ld.global.f32 	%f37, [%rd54+16];
	ld.global.f32 	%f38, [%rd55+16];
	add.f32 	%f39, %f37, %f38;
	st.global.f32 	[%rd56+16], %f39;
	ld.global.f32 	%f40, [%rd54+20];
	ld.global.f32 	%f41, [%rd55+20];
	add.f32 	%f42, %f40, %f41;
	st.global.f32 	[%rd56+20], %f42;
	ld.global.f32 	%f43, [%rd54+24];
	ld.global.f32 	%f44, [%rd55+24];
	add.f32 	%f45, %f43, %f44;
	st.global.f32 	[%rd56+24], %f45;
	ld.global.f32 	%f46, [%rd54+28];
	ld.global.f32 	%f47, [%rd55+28];
	add.f32 	%f48, %f46, %f47;
	st.global.f32 	[%rd56+28], %f48;
	add.s32 	%r28, %r28, 16;
	add.s64 	%rd56, %rd56, 64;
	add.s64 	%rd55, %rd55, 64;
	add.s64 	%rd54, %rd54, 64;
	setp.ne.s32 	%p3, %r28, 0;
	@%p3 bra 	$L__BB1_3;
$L__BB1_4:
	setp.eq.s32 	%p4, %r3, 0;
	@%p4 bra 	$L__BB1_13;
	and.b32  	%r9, %r18, 7;
	setp.lt.u32 	%p5, %r3, 8;
	@%p5 bra 	$L__BB1_7;
	add.s32 	%r25, %r30, %r2;
	mul.wide.u32 	%rd31, %r25, 4;
	add.s64 	%rd32, %rd3, %rd31;
	ld.global.f32 	%f49, [%rd32];
	add.s64 	%rd33, %rd2, %rd31;
	ld.global.f32 	%f50, [%rd33];
	add.f32 	%f51, %f49, %f50;
	add.s64 	%rd34, %rd1, %rd31;
	st.global.f32 	[%rd34], %f51;
	cvt.u64.u32 	%rd35, %r2;
	cvt.u64.u32 	%rd36, %r30;
	add.s64 	%rd37, %rd36, %rd35;
	shl.b64 	%rd38, %rd37, 2;
	add.s64 	%rd39, %rd3, %rd38;
	ld.global.f32 	%f52, [%rd39+4];
	add.s64 	%rd40, %rd2, %rd38;
	ld.global.f32 	%f53, [%rd40+4];
	add.f32 	%f54, %f52, %f53;
	add.s64 	%rd41, %rd1, %rd38;
	st.global.f32 	[%rd41+4], %f54;
	ld.global.f32 	%f55, [%rd39+8];
	ld.global.f32 	%f56, [%rd40+8];
	add.f32 	%f57, %f55, %f56;
	st.global.f32 	[%rd41+8], %f57;
	ld.global.f32 	%f58, [%rd39+12];
	ld.global.f32 	%f59, [%rd40+12];
	add.f32 	%f60, %f58, %f59;
	st.global.f32 	[%rd41+12], %f60;
	ld.global.f32 	%f61, [%rd39+16];
	ld.global.f32 	%f62, [%rd40+16];
	add.f32 	%f63, %f61, %f62;
	st.global.f32 	[%rd41+16], %f63;
	ld.global.f32 	%f64, [%rd39+20];
	ld.global.f32 	%f65, [%rd40+20];
	add.f32 	%f66, %f64, %f65;
	st.global.f32 	[%rd41+20], %f66;
	ld.global.f32 	%f67, [%rd39+24];
	ld.global.f32 	%f68, [%rd40+24];
	add.f32 	%f69, %f67, %f68;
	st.global.f32 	[%rd41+24], %f69;
	ld.global.f32 	%f70, [%rd39+28];
	ld.global.f32 	%f71, [%rd40+28];
	add.f32 	%f72, %f70, %f71;
	st.global.f32 	[%rd41+28], %f72;
	add.s32 	%r30, %r30, 8;
$L__BB1_7:
	setp.eq.s32 	%p6, %r9, 0;
	@%p6 bra 	$L__BB1_13;
	and.b32  	%r12, %r18, 3;
	setp.lt.u32 	%p7, %r9, 4;
	@%p7 bra 	$L__BB1_10;
	add.s32 	%r26, %r30, %r2;
	mul.wide.u32 	%rd42, %r26, 4;
	add.s64 	%rd43, %rd3, %rd42;
	ld.global.f32 	%f73, [%rd43];
	add.s64 	%rd44, %rd2, %rd42;
	ld.global.f32 	%f74, [%rd44];
	add.f32 	%f75, %f73, %f74;
	add.s64 	%rd45, %rd1, %rd42;
	st.global.f32 	[%rd45], %f75;
	cvt.u64.u32 	%rd46, %r2;
	cvt.u64.u32 	%rd47, %r30;
	add.s64 	%rd48, %rd47, %rd46;
	shl.b64 	%rd49, %rd48, 2;
	add.s64 	%rd50, %rd3, %rd49;
	ld.global.f32 	%f76, [%rd50+4];
	add.s64 	%rd51, %rd2, %rd49;
	ld.global.f32 	%f77, [%rd51+4];
	add.f32 	%f78, %f76, %f77;
	add.s64 	%rd52, %rd1, %rd49;
	st.global.f32 	[%rd52+4], %f78;
	ld.global.f32 	%f79, [%rd50+8];
	ld.global.f32 	%f80, [%rd51+8];
	add.f32 	%f81, %f79, %f80;
	st.global.f32 	[%rd52+8], %f81;
	ld.global.f32 	%f82, [%rd50+12];
	ld.global.f32 	%f83, [%rd51+12];
	add.f32 	%f84, %f82, %f83;
	st.global.f32 	[%rd52+12], %f84;
	add.s32 	%r30, %r30, 4;
$L__BB1_10:
	setp.eq.s32 	%p8, %r12, 0;
	@%p8 bra 	$L__BB1_13;
	add.s32 	%r27, %r30, %r2;
	mul.wide.u32 	%rd53, %r27, 4;
	add.s64 	%rd59, %rd1, %rd53;
	add.s64 	%rd58, %rd2, %rd53;
	add.s64 	%rd57, %rd3, %rd53;
	neg.s32 	%r32, %r12;
$L__BB1_12:
	.pragma "nounroll";
	ld.global.f32 	%f85, [%rd57];
	ld.global.f32 	%f86, [%rd58];
	add.f32 	%f87, %f85, %f86;
	st.global.f32 	[%rd59], %f87;
	add.s64 	%rd59, %rd59, 4;
	add.s64 	%rd58, %rd58, 4;
	add.s64 	%rd57, %rd57, 4;
	add.s32 	%r32, %r32, 1;
	setp.ne.s32 	%p9, %r32, 0;
	@%p9 bra 	$L__BB1_12;
$L__BB1_13:
	ret;

}
	// .globl	_Z9printDataPf
.visible .entry _Z9printDataPf(
	.param .u64 .ptr .align 1 _Z9printDataPf_param_0
)
{
	.local .align 16 .b8 	__local_depot2[16];
	.reg .b64 	%SP;
	.reg .b64 	%SPL;
	.reg .pred 	%p<4>;
	.reg .b32 	%r<13>;
	.reg .b32 	%f<2>;
	.reg .b64 	%rd<9>;
	.reg .b64 	%fd<2>;

	mov.u64 	%SPL, __local_depot2;
	cvta.local.u64 	%SP, %SPL;
	ld.param.u64 	%rd1, [_Z9printDataPf_param_0];
	mov.u32 	%r2, %tid.y;
	mov.u32 	%r3, %ctaid.y;
	mov.u32 	%r4, %ntid.y;
	mad.lo.s32 	%r5, %r3, %r4, %r2;
	mov.u32 	%r6, %tid.x;
	mov.u32 	%r7, %ctaid.x;
	mov.u32 	%r8, %ntid.x;
	mad.lo.s32 	%r9, %r7, %r8, %r6;
	shl.b32 	%r10, %r5, 2;
	add.s32 	%r1, %r10, %r9;
	setp.gt.u32 	%p1, %r5, 3;
	setp.gt.s32 	%p2, %r9, 3;
	or.pred  	%p3, %p1, %p2;
	@%p3 bra 	$L__BB2_2;
	add.u64 	%rd2, %SP, 0;
	add.u64 	%rd3, %SPL, 0;
	cvta.to.global.u64 	%rd4, %rd1;
	mul.wide.s32 	%rd5, %r1, 4;
	add.s64 	%rd6, %rd4, %rd5;
	ld.global.f32 	%f1, [%rd6];
	cvt.f64.f32 	%fd1, %f1;
	st.local.u32 	[%rd3], %r1;
	st.local.f64 	[%rd3+8], %fd1;
	mov.u64 	%rd7, $str$1;
	cvta.global.u64 	%rd8, %rd7;
	{ // callseq 1, 0
	.param .b64 param0;
	st.param.b64 	[param0], %rd8;
	.param .b64 param1;
	st.param.b64 	[param1], %rd2;
	.param .b32 retval0;
	call.uni (retval0), 
	vprintf, 
	(
	param0, 
	param1
	);
	ld.param.b32 	%r11, [retval0];
	} // callseq 1
$L__BB2_2:
	ret;

}


// ===== COMPILED SASS (sm_100) =====

	.target	sm_100

	.elftype	@"ET_EXEC"


//--------------------- .note.nv.tkinfo           --------------------------
	.section	.note.nv.tkinfo,"",@"SHT_NOTE"
	.sectionflags	@"SHF_NOTE_NV_TKINFO"
	.tkinfo
        /*0018*/ 	.word	0x00000002
        /*0030*/ 	.string	""
        /*0030*/ 	.string	"ptxas"
        /*0030*/ 	.string	"Cuda compilation tools, release 13.0, V13.0.88"
        /*0030*/ 	.string	"Build cuda_13.0.r13.0/compiler.36424714_0"
        /*0030*/ 	.string	"-arch sm_100 -m 64 "



//--------------------- .note.nv.cuinfo           --------------------------
	.section	.note.nv.cuinfo,"",@"SHT_NOTE"
	.sectionflags	@"SHF_NOTE_NV_CUINFO"
        /*0018*/ 	.short	0x0002
        /*001a*/ 	.short	0x0064
        /*001c*/ 	.short	0x0082
	.zero		2


//--------------------- .nv.info                  --------------------------
	.section	.nv.info,"",@"SHT_CUDA_INFO"
	.align	4


	//----- nvinfo : EIATTR_REGCOUNT
	.align		4
        /*0000*/ 	.byte	0x04, 0x2f
        /*0002*/ 	.short	(.L_3 - .L_2)
	.align		4
.L_2:
        /*0004*/ 	.word	index@(_Z9AddKernelPfS_S_ii)
        /*0008*/ 	.word	0x0000000c


	//----- nvinfo : EIATTR_FRAME_SIZE
	.align		4
.L_3:
        /*000c*/ 	.byte	0x04, 0x11
        /*000e*/ 	.short	(.L_5 - .L_4)
	.align		4
.L_4:
        /*0010*/ 	.word	index@(_Z9AddKernelPfS_S_ii)
        /*0014*/ 	.word	0x00000000


	//----- nvinfo : EIATTR_REGCOUNT
	.align		4
.L_5:
        /*0018*/ 	.byte	0x04, 0x2f
        /*001a*/ 	.short	(.L_7 - .L_6)
	.align		4
.L_6:
        /*001c*/ 	.word	index@(_Z15AddPerRowKernelPfS_S_i)
        /*0020*/ 	.word	0x00000018


	//----- nvinfo : EIATTR_FRAME_SIZE
	.align		4
.L_7:
        /*0024*/ 	.byte	0x04, 0x11
        /*0026*/ 	.short	(.L_9 - .L_8)
	.align		4
.L_8:
        /*0028*/ 	.word	index@(_Z15AddPerRowKernelPfS_S_i)
        /*002c*/ 	.word	0x00000008


	//----- nvinfo : EIATTR_REGCOUNT
	.align		4
.L_9:
        /*0030*/ 	.byte	0x04, 0x2f
        /*0032*/ 	.short	(.L_11 - .L_10)
	.align		4
.L_10:
        /*0034*/ 	.word	index@(_Z9printDataPf)
        /*0038*/ 	.word	0x00000018


	//----- nvinfo : EIATTR_FRAME_SIZE
	.align		4
.L_11:
        /*003c*/ 	.byte	0x04, 0x11
        /*003e*/ 	.short	(.L_13 - .L_12)
	.align		4
.L_12:
        /*0040*/ 	.word	index@(_Z9printDataPf)
        /*0044*/ 	.word	0x00000010


	//----- nvinfo : EIATTR_MIN_STACK_SIZE
	.align		4
.L_13:
        /*0048*/ 	.byte	0x04, 0x12
        /*004a*/ 	.short	(.L_15 - .L_14)
	.align		4
.L_14:
        /*004c*/ 	.word	index@(_Z9printDataPf)
        /*0050*/ 	.word	0x00000010


	//----- nvinfo : EIATTR_MIN_STACK_SIZE
	.align		4
.L_15:
        /*0054*/ 	.byte	0x04, 0x12
        /*0056*/ 	.short	(.L_17 - .L_16)
	.align		4
.L_16:
        /*0058*/ 	.word	index@(_Z15AddPerRowKernelPfS_S_i)
        /*005c*/ 	.word	0x00000008


	//----- nvinfo : EIATTR_MIN_STACK_SIZE
	.align		4
.L_17:
        /*0060*/ 	.byte	0x04, 0x12
        /*0062*/ 	.short	(.L_19 - .L_18)
	.align		4
.L_18:
        /*0064*/ 	.word	index@(_Z9AddKernelPfS_S_ii)
        /*0068*/ 	.word	0x00000000
.L_19:


//--------------------- .nv.compat                --------------------------
	.section	.nv.compat,"",@"SHT_CUDA_COMPAT_INFO"
	.align	4
        /*0000*/ 	.byte	0x02, 0x09, 0x00, 0x00, 0x02, 0x02, 0x01, 0x00, 0x02, 0x05, 0x05, 0x00, 0x03, 0x07, 0x01, 0x01
        /*0010*/ 	.byte	0x02, 0x03, 0x00, 0x00, 0x02, 0x06, 0x01, 0x00, 0x04, 0x0b, 0x08, 0x00, 0x09, 0x00, 0x00, 0x00
        /*0020*/ 	.byte	0x00, 0x00, 0x00, 0x00


//--------------------- .nv.info._Z9printDataPf   --------------------------
	.section	.nv.info._Z9printDataPf,"",@"SHT_CUDA_INFO"
	.sectionflags	@""
	.align	4


	//----- nvinfo : EIATTR_CUDA_API_VERSION
	.align		4
        /*0000*/ 	.byte	0x04, 0x37
        /*0002*/ 	.short	(.L_21 - .L_20)
.L_20:
        /*0004*/ 	.word	0x00000082


	//----- nvinfo : EIATTR_KPARAM_INFO
	.align		4
.L_21:
        /*0008*/ 	.byte	0x04, 0x17
        /*000a*/ 	.short	(.L_23 - .L_22)
.L_22:
        /*000c*/ 	.word	0x00000000
        /*0010*/ 	.short	0x0000
        /*0012*/ 	.short	0x0000
        /*0014*/ 	.byte	0x00, 0xf5, 0x21, 0x00


	//----- nvinfo : EIATTR_SPARSE_MMA_MASK
	.align		4
.L_23:
        /*0018*/ 	.byte	0x03, 0x50
        /*001a*/ 	.short	0x0000


	//----- nvinfo : EIATTR_MAXREG_COUNT
	.align		4
        /*001c*/ 	.byte	0x03, 0x1b
        /*001e*/ 	.short	0x00ff


	//----- nvinfo : EIATTR_EXTERNS
	.align		4
        /*0020*/ 	.byte	0x04, 0x0f
        /*0022*/ 	.short	(.L_25 - .L_24)


	//   ....[0]....
	.align		4
.L_24:
        /*0024*/ 	.word	index@(vprintf)


	//----- nvinfo : EIATTR_MERCURY_ISA_VERSION
	.align		4
.L_25:
        /*0028*/ 	.byte	0x03, 0x5f
        /*002a*/ 	.short	0x0101


	//----- nvinfo : EIATTR_VRC_CTA_INIT_COUNT
	.align		4
        /*002c*/ 	.byte	0x02, 0x4a
	.zero		1
	.zero		1


	//----- nvinfo : EIATTR_SYSCALL_OFFSETS
	.align		4
        /*0030*/ 	.byte	0x04, 0x46
        /*0032*/ 	.short	(.L_27 - .L_26)


	//   ....[0]....
.L_26:
        /*0034*/ 	.word	0x000001f0


	//----- nvinfo : EIATTR_EXIT_INSTR_OFFSETS
	.align		4
.L_27:
        /*0038*/ 	.byte	0x04, 0x1c
        /*003a*/ 	.short	(.L_29 - .L_28)


	//   ....[0]....
.L_28:
        /*003c*/ 	.word	0x00000100


	//   ....[1]....
        /*0040*/ 	.word	0x00000200


	//----- nvinfo : EIATTR_CRS_STACK_SIZE
	.align		4
.L_29:
        /*0044*/ 	.byte	0x04, 0x1e
        /*0046*/ 	.short	(.L_31 - .L_30)
.L_30:
        /*0048*/ 	.word	0x00000000


	//----- nvinfo : EIATTR_CBANK_PARAM_SIZE
	.align		4
.L_31:
        /*004c*/ 	.byte	0x03, 0x19
        /*004e*/ 	.short	0x0008


	//----- nvinfo : EIATTR_PARAM_CBANK
	.align		4
        /*0050*/ 	.byte	0x04, 0x0a
        /*0052*/ 	.short	(.L_33 - .L_32)
	.align		4
.L_32:
        /*0054*/ 	.word	index@(.nv.constant0._Z9printDataPf)
        /*0058*/ 	.short	0x0380
        /*005a*/ 	.short	0x0008


	//----- nvinfo : EIATTR_SW_WAR
	.align		4
.L_33:
        /*005c*/ 	.byte	0x04, 0x36
        /*005e*/ 	.short	(.L_35 - .L_34)
.L_34:
        /*0060*/ 	.word	0x00000008
.L_35:


//--------------------- .nv.info._Z15AddPerRowKernelPfS_S_i --------------------------
	.section	.nv.info._Z15AddPerRowKernelPfS_S_i,"",@"SHT_CUDA_INFO"
	.sectionflags	@""
	.align	4


	//----- nvinfo : EIATTR_CUDA_API_VERSION
	.align		4
        /*0000*/ 	.byte	0x04, 0x37
        /*0002*/ 	.short	(.L_37 - .L_36)
.L_36:
        /*0004*/ 	.word	0x00000082


	//----- nvinfo : EIATTR_KPARAM_INFO
	.align		4
.L_37:
        /*0008*/ 	.byte	0x04, 0x17
        /*000a*/ 	.short	(.L_39 - .L_38)
.L_38:
        /*000c*/ 	.word	0x00000000
        /*0010*/ 	.short	0x0003
        /*0012*/ 	.short	0x0018
        /*0014*/ 	.byte	0x00, 0xf0, 0x11, 0x00


	//----- nvinfo : EIATTR_KPARAM_INFO
	.align		4
.L_39:
        /*0018*/ 	.byte	0x04, 0x17
        /*001a*/ 	.short	(.L_41 - .L_40)
.L_40:
        /*001c*/ 	.word	0x00000000
        /*0020*/ 	.short	0x0002
        /*0022*/ 	.short	0x0010
        /*0024*/ 	.byte	0x00, 0xf5, 0x21, 0x00


	//----- nvinfo : EIATTR_KPARAM_INFO
	.align		4
.L_41:
        /*0028*/ 	.byte	0x04, 0x17
        /*002a*/ 	.short	(.L_43 - .L_42)
.L_42:
        /*002c*/ 	.word	0x00000000
        /*0030*/ 	.short	0x0001
        /*0032*/ 	.short	0x0008
        /*0034*/ 	.byte	0x00, 0xf5, 0x21, 0x00


	//----- nvinfo : EIATTR_KPARAM_INFO
	.align		4
.L_43:
        /*0038*/ 	.byte	0x04, 0x17
        /*003a*/ 	.short	(.L_45 - .L_44)
.L_44:
        /*003c*/ 	.word	0x00000000
        /*0040*/ 	.short	0x0000
        /*0042*/ 	.short	0x0000
        /*0044*/ 	.byte	0x00, 0xf5, 0x21, 0x00


	//----- nvinfo : EIATTR_SPARSE_MMA_MASK
	.align		4
.L_45:
        /*0048*/ 	.byte	0x03, 0x50
        /*004a*/ 	.short	0x0000


	//----- nvinfo : EIATTR_MAXREG_COUNT
	.align		4
        /*004c*/ 	.byte	0x03, 0x1b
        /*004e*/ 	.short	0x00ff


	//----- nvinfo : EIATTR_EXTERNS
	.align		4
        /*0050*/ 	.byte	0x04, 0x0f
        /*0052*/ 	.short	(.L_47 - .L_46)


	//   ....[0]....
	.align		4
.L_46:
        /*0054*/ 	.word	index@(vprintf)


	//----- nvinfo : EIATTR_MERCURY_ISA_VERSION
	.align		4
.L_47:
        /*0058*/ 	.byte	0x03, 0x5f
        /*005a*/ 	.short	0x0101


	//----- nvinfo : EIATTR_VRC_CTA_INIT_COUNT
	.align		4
        /*005c*/ 	.byte	0x02, 0x4a
	.zero		1
	.zero		1


	//----- nvinfo : EIATTR_SYSCALL_OFFSETS
	.align		4
        /*0060*/ 	.byte	0x04, 0x46
        /*0062*/ 	.short	(.L_49 - .L_48)


	//   ....[0]....
.L_48:
        /*0064*/ 	.word	0x00000140


	//----- nvinfo : EIATTR_EXIT_INSTR_OFFSETS
	.align		4
.L_49:
        /*0068*/ 	.byte	0x04, 0x1c
        /*006a*/ 	.short	(.L_51 - .L_50)


	//   ....[0]....
.L_50:
        /*006c*/ 	.word	0x000000c0


	//   ....[1]....
        /*0070*/ 	.word	0x000007f0


	//   ....[2]....
        /*0074*/ 	.word	0x00000c60


	//   ....[3]....
        /*0078*/ 	.word	0x00000fd0


	//   ....[4]....
        /*007c*/ 	.word	0x00001200


	//----- nvinfo : EIATTR_CRS_STACK_SIZE
	.align		4
.L_51:
        /*0080*/ 	.byte	0x04, 0x1e
        /*0082*/ 	.short	(.L_53 - .L_52)
.L_52:
        /*0084*/ 	.word	0x00000000


	//----- nvinfo : EIATTR_CBANK_PARAM_SIZE
	.align		4
.L_53:
        /*0088*/ 	.byte	0x03, 0x19
        /*008a*/ 	.short	0x001c


	//----- nvinfo : EIATTR_PARAM_CBANK
	.align		4
        /*008c*/ 	.byte	0x04, 0x0a
        /*008e*/ 	.short	(.L_55 - .L_54)
	.align		4
.L_54:
        /*0090*/ 	.word	index@(.nv.constant0._Z15AddPerRowKernelPfS_S_i)
        /*0094*/ 	.short	0x0380
        /*0096*/ 	.short	0x001c


	//----- nvinfo : EIATTR_SW_WAR
	.align		4
.L_55:
        /*0098*/ 	.byte	0x04, 0x36
        /*009a*/ 	.short	(.L_57 - .L_56)
.L_56:
        /*009c*/ 	.word	0x00000008
.L_57:


//--------------------- .nv.info._Z9AddKernelPfS_S_ii --------------------------
	.section	.nv.info._Z9AddKernelPfS_S_ii,"",@"SHT_CUDA_INFO"
	.sectionflags	@""
	.align	4


	//----- nvinfo : EIATTR_CUDA_API_VERSION
	.align		4
        /*0000*/ 	.byte	0x04, 0x37
        /*0002*/ 	.short	(.L_59 - .L_58)
.L_58:
        /*0004*/ 	.word	0x00000082


	//----- nvinfo : EIATTR_KPARAM_INFO
	.align		4
.L_59:
        /*0008*/ 	.byte	0x04, 0x17
        /*000a*/ 	.short	(.L_61 - .L_60)
.L_60:
        /*000c*/ 	.word	0x00000000
        /*0010*/ 	.short	0x0004
        /*0012*/ 	.short	0x001c
        /*0014*/ 	.byte	0x00, 0xf0, 0x11, 0x00


	//----- nvinfo : EIATTR_KPARAM_INFO
	.align		4
.L_61:
        /*0018*/ 	.byte	0x04, 0x17
        /*001a*/ 	.short	(.L_63 - .L_62)
.L_62:
        /*001c*/ 	.word	0x00000000
        /*0020*/ 	.short	0x0003
        /*0022*/ 	.short	0x0018
        /*0024*/ 	.byte	0x00, 0xf0, 0x11, 0x00


	//----- nvinfo : EIATTR_KPARAM_INFO
	.align		4
.L_63:
        /*0028*/ 	.byte	0x04, 0x17
        /*002a*/ 	.short	(.L_65 - .L_64)
.L_64:
        /*002c*/ 	.word	0x00000000
        /*0030*/ 	.short	0x0002
        /*0032*/ 	.short	0x0010
        /*0034*/ 	.byte	0x00, 0xf5, 0x21, 0x00


	//----- nvinfo : EIATTR_KPARAM_INFO
	.align		4
.L_65:
        /*0038*/ 	.byte	0x04, 0x17
        /*003a*/ 	.short	(.L_67 - .L_66)
.L_66:
        /*003c*/ 	.word	0x00000000
        /*0040*/ 	.short	0x0001
        /*0042*/ 	.short	0x0008
        /*0044*/ 	.byte	0x00, 0xf5, 0x21, 0x00


	//----- nvinfo : EIATTR_KPARAM_INFO
	.align		4
.L_67:
        /*0048*/ 	.byte	0x04, 0x17
        /*004a*/ 	.short	(.L_69 - .L_68)
.L_68:
        /*004c*/ 	.word	0x00000000
        /*0050*/ 	.short	0x0000
        /*0052*/ 	.short	0x0000
        /*0054*/ 	.byte	0x00, 0xf5, 0x21, 0x00


	//----- nvinfo : EIATTR_SPARSE_MMA_MASK
	.align		4
.L_69:
        /*0058*/ 	.byte	0x03, 0x50
        /*005a*/ 	.short	0x0000


	//----- nvinfo : EIATTR_MAXREG_COUNT
	.align		4
        /*005c*/ 	.byte	0x03, 0x1b
        /*005e*/ 	.short	0x00ff


	//----- nvinfo : EIATTR_MERCURY_ISA_VERSION
	.align		4
        /*0060*/ 	.byte	0x03, 0x5f
        /*0062*/ 	.short	0x0101


	//----- nvinfo : EIATTR_VRC_CTA_INIT_COUNT
	.align		4
        /*0064*/ 	.byte	0x02, 0x4a
	.zero		1
	.zero		1


	//----- nvinfo : EIATTR_EXIT_INSTR_OFFSETS
	.align		4
        /*0068*/ 	.byte	0x04, 0x1c
        /*006a*/ 	.short	(.L_71 - .L_70)


	//   ....[0]....
.L_70:
        /*006c*/ 	.word	0x000000d0


	//   ....[1]....
        /*0070*/ 	.word	0x00000190


	//----- nvinfo : EIATTR_CBANK_PARAM_SIZE
	.align		4
.L_71:
        /*0074*/ 	.byte	0x03, 0x19
        /*0076*/ 	.short	0x0020


	//----- nvinfo : EIATTR_PARAM_CBANK
	.align		4
        /*0078*/ 	.byte	0x04, 0x0a
        /*007a*/ 	.short	(.L_73 - .L_72)
	.align		4
.L_72:
        /*007c*/ 	.word	index@(.nv.constant0._Z9AddKernelPfS_S_ii)
        /*0080*/ 	.short	0x0380
        /*0082*/ 	.short	0x0020


	//----- nvinfo : EIATTR_SW_WAR
	.align		4
.L_73:
        /*0084*/ 	.byte	0x04, 0x36
        /*0086*/ 	.short	(.L_75 - .L_74)
.L_74:
        /*0088*/ 	.word	0x00000008
.L_75:


//--------------------- .nv.callgraph             --------------------------
	.section	.nv.callgraph,"",@"SHT_CUDA_CALLGRAPH"
	.align	4
	.sectionentsize	8
	.align		4
        /*0000*/ 	.word	0x00000000
	.align		4
        /*0004*/ 	.word	0xffffffff
	.align		4
        /*0008*/ 	.word	index@(_Z9printDataPf)
	.align		4
        /*000c*/ 	.word	index@(vprintf)
	.align		4
        /*0010*/ 	.word	index@(_Z15AddPerRowKernelPfS_S_i)
	.align		4
        /*0014*/ 	.word	index@(vprintf)
	.align		4
        /*0018*/ 	.word	0x00000000
	.align		4
        /*001c*/ 	.word	0xfffffffe
	.align		4
        /*0020*/ 	.word	0x00000000
	.align		4
        /*0024*/ 	.word	0xfffffffd
	.align		4
        /*0028*/ 	.word	0x00000000
	.align		4
        /*002c*/ 	.word	0xfffffffc


//--------------------- .nv.constant4             --------------------------
	.section	.nv.constant4,"a",@progbits
	.align	8
	.align		8
.nv.constant4:
        /*0000*/ 	.dword	vprintf
	.align		8
        /*0008*/ 	.dword	$str
	.align		8
        /*0010*/ 	.dword	$str$1


//--------------------- .text._Z9printDataPf      --------------------------
	.section	.text._Z9printDataPf,"ax",@progbits
	.align	128
        .global         _Z9printDataPf
        .type           _Z9printDataPf,@function
        .size           _Z9printDataPf,(.L_x_10 - _Z9printDataPf)
        .other          _Z9printDataPf,@"STO_CUDA_ENTRY STV_DEFAULT"
_Z9printDataPf:
.text._Z9printDataPf:
[----:B------:R-:W0:Y:S01]  /*0000*/  LDC R1, c[0x0][0x37c] ;  /* 0x0000df00ff017b82 */ /* 0x000e220000000800 */
[----:B------:R-:W1:Y:S01]  /*0010*/  S2R R5, SR_TID.X ;  /* 0x0000000000057919 */ /* 0x000e620000002100 */
[----:B------:R-:W2:Y:S06]  /*0020*/  LDCU UR5, c[0x0][0x2fc] ;  /* 0x00005f80ff0577ac */ /* 0x000eac0008000800 */
[----:B------:R-:W3:Y:S01]  /*0030*/  LDC R3, c[0x0][0x364] ;  /* 0x0000d900ff037b82 */ /* 0x000ee20000000800 */
[----:B0-----:R-:W-:Y:S01]  /*0040*/  VIADD R1, R1, 0xfffffff0 ;  /* 0xfffffff001017836 */ /* 0x001fe20000000000 */
[----:B------:R-:W3:Y:S01]  /*0050*/  S2R R0, SR_TID.Y ;  /* 0x0000000000007919 */ /* 0x000ee20000002200 */
[----:B------:R-:W0:Y:S05]  /*0060*/  LDCU UR4, c[0x0][0x2f8] ;  /* 0x00005f00ff0477ac */ /* 0x000e2a0008000800 */
[----:B------:R-:W1:Y:S08]  /*0070*/  S2UR UR7, SR_CTAID.X ;  /* 0x00000000000779c3 */ /* 0x000e700000002500 */
[----:B------:R-:W1:Y:S01]  /*0080*/  LDC R2, c[0x0][0x360] ;  /* 0x0000d800ff027b82 */ /* 0x000e620000000800 */
[----:B0-----:R-:W-:-:S07]  /*0090*/  IADD3 R6, P1, PT, R1, UR4, RZ ;  /* 0x0000000401067c10 */ /* 0x001fce000ff3e0ff */
[----:B------:R-:W3:Y:S01]  /*00a0*/  S2UR UR6, SR_CTAID.Y ;  /* 0x00000000000679c3 */ /* 0x000ee20000002600 */
[----:B--2---:R-:W-:Y:S01]  /*00b0*/  IADD3.X R7, PT, PT, RZ, UR5, RZ, P1, !PT ;  /* 0x00000005ff077c10 */ /* 0x004fe20008ffe4ff */
[----:B-1----:R-:W-:-:S05]  /*00c0*/  IMAD R5, R2, UR7, R5 ;  /* 0x0000000702057c24 */ /* 0x002fca000f8e0205 */
[----:B------:R-:W-:Y:S01]  /*00d0*/  ISETP.GT.AND P0, PT, R5, 0x3, PT ;  /* 0x000000030500780c */ /* 0x000fe20003f04270 */
[----:B---3--:R-:W-:-:S05]  /*00e0*/  IMAD R0, R3, UR6, R0 ;  /* 0x0000000603007c24 */ /* 0x008fca000f8e0200 */
[----:B------:R-:W-:-:S13]  /*00f0*/  ISETP.GT.U32.OR P0, PT, R0, 0x3, P0 ;  /* 0x000000030000780c */ /* 0x000fda0000704470 */
[----:B------:R-:W-:Y:S05]  /*0100*/  @P0 EXIT ;  /* 0x000000000000094d */ /* 0x000fea0003800000 */
[----:B------:R-:W0:Y:S01]  /*0110*/  LDC.64 R2, c[0x0][0x380] ;  /* 0x0000e000ff027b82 */ /* 0x000e220000000a00 */
[----:B------:R-:W1:Y:S01]  /*0120*/  LDCU.64 UR4, c[0x0][0x358] ;  /* 0x00006b00ff0477ac */ /* 0x000e620008000a00 */
[----:B------:R-:W-:-:S04]  /*0130*/  IMAD R0, R0, 0x4, R5 ;  /* 0x0000000400007824 */ /* 0x000fc800078e0205 */
[----:B0-----:R-:W-:-:S06]  /*0140*/  IMAD.WIDE R2, R0, 0x4, R2 ;  /* 0x0000000400027825 */ /* 0x001fcc00078e0202 */
[----:B-1----:R-:W2:Y:S01]  /*0150*/  LDG.E R2, desc[UR4][R2.64] ;  /* 0x0000000402027981 */ /* 0x002ea2000c1e1900 */
[----:B------:R-:W-:Y:S01]  /*0160*/  MOV R10, 0x0 ;  /* 0x00000000000a7802 */ /* 0x000fe20000000f00 */
[----:B------:R-:W0:Y:S02]  /*0170*/  LDCU.64 UR4, c[0x4][0x10] ;  /* 0x01000200ff0477ac */ /* 0x000e240008000a00 */
[----:B------:R1:W-:Y:S03]  /*0180*/  STL [R1], R0 ;  /* 0x0000000001007387 */ /* 0x0003e60000100800 */
[----:B------:R-:W3:Y:S01]  /*0190*/  LDC.64 R10, c[0x4][R10] ;  /* 0x010000000a0a7b82 */ /* 0x000ee20000000a00 */
[----:B0-----:R-:W-:Y:S01]  /*01a0*/  MOV R4, UR4 ;  /* 0x0000000400047c02 */ /* 0x001fe20008000f00 */
[----:B------:R-:W-:Y:S01]  /*01b0*/  IMAD.U32 R5, RZ, RZ, UR5 ;  /* 0x00000005ff057e24 */ /* 0x000fe2000f8e00ff */
[----:B--2---:R-:W0:Y:S02]  /*01c0*/  F2F.F64.F32 R8, R2 ;  /* 0x0000000200087310 */ /* 0x004e240000201800 */
[----:B0--3--:R1:W-:Y:S04]  /*01d0*/  STL.64 [R1+0x8], R8 ;  /* 0x0000080801007387 */ /* 0x0093e80000100a00 */
[----:B------:R-:W-:-:S07]  /*01e0*/  LEPC R20, `(.L_x_0) ;  /* 0x000000001014794e */ /* 0x000fce0000000000 */
[----:B-1----:R-:W-:Y:S05]  /*01f0*/  CALL.ABS.NOINC R10 ;  /* 0x000000000a007343 */ /* 0x002fea0003c00000 */
.L_x_0:
[----:B------:R-:W-:Y:S05]  /*0200*/  EXIT ;  /* 0x000000000000794d */ /* 0x000fea0003800000 */
.L_x_1:
[----:B------:R-:W-:-:S00]  /*0210*/  BRA `(.L_x_1) ;  /* 0xfffffffc00fc7947 */ /* 0x000fc0000383ffff */
[----:B------:R-:W-:-:S00]  /*0220*/  NOP ;  /* 0x0000000000007918 */ /* 0x000fc00000000000 */
        /* <DEDUP_REMOVED lines=13> */
.L_x_10:


//--------------------- .text._Z15AddPerRowKernelPfS_S_i --------------------------
	.section	.text._Z15AddPerRowKernelPfS_S_i,"ax",@progbits
	.align	128
        .global         _Z15AddPerRowKernelPfS_S_i
        .type           _Z15AddPerRowKernelPfS_S_i,@function
        .size           _Z15AddPerRowKernelPfS_S_i,(.L_x_11 - _Z15AddPerRowKernelPfS_S_i)
        .other          _Z15AddPerRowKernelPfS_S_i,@"STO_CUDA_ENTRY STV_DEFAULT"
_Z15AddPerRowKernelPfS_S_i:
.text._Z15AddPerRowKernelPfS_S_i:
[----:B------:R-:W0:Y:S01]  /*0000*/  LDC R1, c[0x0][0x37c] ;  /* 0x0000df00ff017b82 */ /* 0x000e220000000800 */
[----:B------:R-:W1:Y:S01]  /*0010*/  S2R R2, SR_TID.Y ;  /* 0x0000000000027919 */ /* 0x000e620000002200 */
[----:B------:R-:W2:Y:S06]  /*0020*/  LDCU UR5, c[0x0][0x2fc] ;  /* 0x00005f80ff0577ac */ /* 0x000eac0008000800 */
[----:B------:R-:W1:Y:S01]  /*0030*/  S2UR UR6, SR_CTAID.Y ;  /* 0x00000000000679c3 */ /* 0x000e620000002600 */
[----:B0-----:R-:W-:Y:S01]  /*0040*/  VIADD R1, R1, 0xfffffff8 ;  /* 0xfffffff801017836 */ /* 0x001fe20000000000 */
[----:B------:R-:W0:Y:S01]  /*0050*/  LDCU UR7, c[0x0][0x398] ;  /* 0x00007300ff0777ac */ /* 0x000e220008000800 */
[----:B------:R-:W3:Y:S05]  /*0060*/  LDCU UR4, c[0x0][0x2f8] ;  /* 0x00005f00ff0477ac */ /* 0x000eea0008000800 */
[----:B------:R-:W1:Y:S01]  /*0070*/  LDC R3, c[0x0][0x364] ;  /* 0x0000d900ff037b82 */ /* 0x000e620000000800 */
[----:B---3--:R-:W-:-:S05]  /*0080*/  IADD3 R6, P1, PT, R1, UR4, RZ ;  /* 0x0000000401067c10 */ /* 0x008fca000ff3e0ff */
[----:B--2---:R-:W-:Y:S02]  /*0090*/  IMAD.X R7, RZ, RZ, UR5, P1 ;  /* 0x00000005ff077e24 */ /* 0x004fe400088e06ff */
[----:B-1----:R-:W-:-:S05]  /*00a0*/  IMAD R2, R3, UR6, R2 ;  /* 0x0000000603027c24 */ /* 0x002fca000f8e0202 */
[----:B0-----:R-:W-:-:S13]  /*00b0*/  ISETP.GE.AND P0, PT, R2, UR7, PT ;  /* 0x0000000702007c0c */ /* 0x001fda000bf06270 */
[----:B------:R-:W-:Y:S05]  /*00c0*/  @P0 EXIT ;  /* 0x000000000000094d */ /* 0x000fea0003800000 */
[----:B------:R-:W-:Y:S01]  /*00d0*/  MOV R0, 0x0 ;  /* 0x0000000000007802 */ /* 0x000fe20000000f00 */
[----:B------:R0:W-:Y:S01]  /*00e0*/  STL [R1], R2 ;  /* 0x0000000201007387 */ /* 0x0001e20000100800 */
[----:B------:R-:W1:Y:S02]  /*00f0*/  LDCU.64 UR4, c[0x4][0x8] ;  /* 0x01000100ff0477ac */ /* 0x000e640008000a00 */
[----:B------:R0:W2:Y:S01]  /*0100*/  LDC.64 R8, c[0x4][R0] ;  /* 0x0100000000087b82 */ /* 0x0000a20000000a00 */
[----:B-1----:R-:W-:Y:S02]  /*0110*/  IMAD.U32 R4, RZ, RZ, UR4 ;  /* 0x00000004ff047e24 */ /* 0x002fe4000f8e00ff */
[----:B0-----:R-:W-:-:S07]  /*0120*/  IMAD.U32 R5, RZ, RZ, UR5 ;  /* 0x00000005ff057e24 */ /* 0x001fce000f8e00ff */
[----:B------:R-:W-:-:S07]  /*0130*/  LEPC R20, `(.L_x_2) ;  /* 0x000000001014794e */ /* 0x000fce0000000000 */
[----:B--2---:R-:W-:Y:S05]  /*0140*/  CALL.ABS.NOINC R8 ;  /* 0x0000000008007343 */ /* 0x004fea0003c00000 */
.L_x_2:
[----:B------:R-:W0:Y:S01]  /*0150*/  LDC R5, c[0x0][0x398] ;  /* 0x0000e600ff057b82 */ /* 0x000e220000000800 */
[----:B------:R-:W-:-:S07]  /*0160*/  IMAD.MOV.U32 R0, RZ, RZ, RZ ;  /* 0x000000ffff007224 */ /* 0x000fce00078e00ff */
[----:B------:R-:W1:Y:S01]  /*0170*/  LDC.64 R12, c[0x0][0x358] ;  /* 0x0000d600ff0c7b82 */ /* 0x000e620000000a00 */
[C---:B0-----:R-:W-:Y:S01]  /*0180*/  ISETP.GE.U32.AND P1, PT, R5.reuse, 0x10, PT ;  /* 0x000000100500780c */ /* 0x041fe20003f26070 */
[----:B------:R-:W-:Y:S01]  /*0190*/  IMAD R3, R2, R5, RZ ;  /* 0x0000000502037224 */ /* 0x000fe200078e02ff */
[----:B------:R-:W-:-:S04]  /*01a0*/  LOP3.LUT R14, R5, 0xf, RZ, 0xc0, !PT ;  /* 0x0000000f050e7812 */ /* 0x000fc800078ec0ff */
[----:B------:R-:W-:-:S07]  /*01b0*/  ISETP.NE.AND P0, PT, R14, RZ, PT ;  /* 0x000000ff0e00720c */ /* 0x000fce0003f05270 */
[----:B-1----:R-:W-:Y:S06]  /*01c0*/  @!P1 BRA `(.L_x_3) ;  /* 0x0000000400889947 */ /* 0x002fec0003800000 */
[----:B------:R-:W0:Y:S01]  /*01d0*/  LDCU.128 UR8, c[0x0][0x380] ;  /* 0x00007000ff0877ac */ /* 0x000e220008000c00 */
[----:B------:R-:W-:Y:S01]  /*01e0*/  IMAD.MOV.U32 R6, RZ, RZ, 0x20 ;  /* 0x00000020ff067424 */ /* 0x000fe200078e00ff */
[----:B------:R-:W-:Y:S01]  /*01f0*/  LOP3.LUT R0, R5, 0x7ffffff0, RZ, 0xc0, !PT ;  /* 0x7ffffff005007812 */ /* 0x000fe200078ec0ff */
[----:B------:R-:W-:Y:S01]  /*0200*/  IMAD.MOV.U32 R7, RZ, RZ, 0x0 ;  /* 0x00000000ff077424 */ /* 0x000fe200078e00ff */
[----:B------:R-:W1:Y:S01]  /*0210*/  LDCU.64 UR4, c[0x0][0x390] ;  /* 0x00007200ff0477ac */ /* 0x000e620008000a00 */
[----:B------:R-:W-:Y:S01]  /*0220*/  BSSY.RECONVERGENT B0, `(.L_x_3) ;  /* 0x000005c000007945 */ /* 0x000fe20003800200 */
[----:B------:R-:W-:-:S04]  /*0230*/  IMAD.WIDE.U32 R6, R3, 0x4, R6 ;  /* 0x0000000403067825 */ /* 0x000fc800078e0006 */
[----:B------:R-:W-:Y:S01]  /*0240*/  IMAD.MOV R2, RZ, RZ, -R0 ;  /* 0x000000ffff027224 */ /* 0x000fe200078e0a00 */
[C---:B0-----:R-:W-:Y:S02]  /*0250*/  IADD3 R4, P2, PT, R6.reuse, UR10, RZ ;  /* 0x0000000a06047c10 */ /* 0x041fe4000ff5e0ff */
[C---:B------:R-:W-:Y:S02]  /*0260*/  IADD3 R8, P3, PT, R6.reuse, UR8, RZ ;  /* 0x0000000806087c10 */ /* 0x040fe4000ff7e0ff */
[----:B-1----:R-:W-:Y:S02]  /*0270*/  IADD3 R16, P1, PT, R6, UR4, RZ ;  /* 0x0000000406107c10 */ /* 0x002fe4000ff3e0ff */
[C---:B------:R-:W-:Y:S02]  /*0280*/  IADD3.X R17, PT, PT, R7.reuse, UR11, RZ, P2, !PT ;  /* 0x0000000b07117c10 */ /* 0x040fe400097fe4ff */
[C---:B------:R-:W-:Y:S02]  /*0290*/  IADD3.X R19, PT, PT, R7.reuse, UR5, RZ, P1, !PT ;  /* 0x0000000507137c10 */ /* 0x040fe40008ffe4ff */
[----:B------:R-:W-:-:S07]  /*02a0*/  IADD3.X R9, PT, PT, R7, UR9, RZ, P3, !PT ;  /* 0x0000000907097c10 */ /* 0x000fce0009ffe4ff */
.L_x_4:
[C---:B------:R-:W-:Y:S01]  /*02b0*/  R2UR UR4, R12.reuse ;  /* 0x000000000c0472ca */ /* 0x040fe200000e0000 */
[----:B------:R-:W-:Y:S01]  /*02c0*/  IMAD.MOV.U32 R6, RZ, RZ, R4 ;  /* 0x000000ffff067224 */ /* 0x000fe200078e0004 */
[C---:B------:R-:W-:Y:S01]  /*02d0*/  R2UR UR5, R13.reuse ;  /* 0x000000000d0572ca */ /* 0x040fe200000e0000 */
[----:B------:R-:W-:Y:S01]  /*02e0*/  IMAD.MOV.U32 R7, RZ, RZ, R17 ;  /* 0x000000ffff077224 */ /* 0x000fe200078e0011 */
[----:B------:R-:W-:Y:S02]  /*02f0*/  R2UR UR6, R12 ;  /* 0x000000000c0672ca */ /* 0x000fe400000e0000 */
[----:B------:R-:W-:-:S09]  /*0300*/  R2UR UR7, R13 ;  /* 0x000000000d0772ca */ /* 0x000fd200000e0000 */
[----:B------:R-:W2:Y:S04]  /*0310*/  LDG.E R4, desc[UR4][R8.64+-0x20] ;  /* 0xffffe00408047981 */ /* 0x000ea8000c1e1900 */
[----:B0-----:R-:W2:Y:S01]  /*0320*/  LDG.E R11, desc[UR6][R6.64+-0x20] ;  /* 0xffffe006060b7981 */ /* 0x001ea2000c1e1900 */
[----:B------:R-:W-:Y:S01]  /*0330*/  R2UR UR8, R12 ;  /* 0x000000000c0872ca */ /* 0x000fe200000e0000 */
[----:B------:R-:W-:Y:S01]  /*0340*/  IMAD.MOV.U32 R10, RZ, RZ, R16 ;  /* 0x000000ffff0a7224 */ /* 0x000fe200078e0010 */
[----:B------:R-:W-:Y:S01]  /*0350*/  R2UR UR9, R13 ;  /* 0x000000000d0972ca */ /* 0x000fe200000e0000 */
[----:B--2---:R-:W-:Y:S01]  /*0360*/  FADD R15, R4, R11 ;  /* 0x0000000b040f7221 */ /* 0x004fe20000000000 */
[----:B------:R-:W-:-:S05]  /*0370*/  IMAD.MOV.U32 R11, RZ, RZ, R19 ;  /* 0x000000ffff0b7224 */ /* 0x000fca00078e0013 */
[----:B------:R0:W-:Y:S04]  /*0380*/  STG.E desc[UR4][R10.64+-0x20], R15 ;  /* 0xffffe00f0a007986 */ /* 0x0001e8000c101904 */
[----:B------:R-:W2:Y:S04]  /*0390*/  LDG.E R4, desc[UR6][R8.64+-0x1c] ;  /* 0xffffe40608047981 */ /* 0x000ea8000c1e1900 */
[----:B------:R-:W2:Y:S02]  /*03a0*/  LDG.E R17, desc[UR8][R6.64+-0x1c] ;  /* 0xffffe40806117981 */ /* 0x000ea4000c1e1900 */
[----:B--2---:R-:W-:-:S05]  /*03b0*/  FADD R17, R4, R17 ;  /* 0x0000001104117221 */ /* 0x004fca0000000000 */
[----:B------:R1:W-:Y:S04]  /*03c0*/  STG.E desc[UR4][R10.64+-0x1c], R17 ;  /* 0xffffe4110a007986 */ /* 0x0003e8000c101904 */
[----:B------:R-:W2:Y:S04]  /*03d0*/  LDG.E R4, desc[UR6][R8.64+-0x18] ;  /* 0xffffe80608047981 */ /* 0x000ea8000c1e1900 */
[----:B------:R-:W2:Y:S02]  /*03e0*/  LDG.E R19, desc[UR8][R6.64+-0x18] ;  /* 0xffffe80806137981 */ /* 0x000ea4000c1e1900 */
[----:B--2---:R-:W-:-:S05]  /*03f0*/  FADD R19, R4, R19 ;  /* 0x0000001304137221 */ /* 0x004fca0000000000 */
[----:B------:R2:W-:Y:S04]  /*0400*/  STG.E desc[UR4][R10.64+-0x18], R19 ;  /* 0xffffe8130a007986 */ /* 0x0005e8000c101904 */
[----:B------:R-:W3:Y:S04]  /*0410*/  LDG.E R4, desc[UR6][R8.64+-0x14] ;  /* 0xffffec0608047981 */ /* 0x000ee8000c1e1900 */
[----:B0-----:R-:W3:Y:S02]  /*0420*/  LDG.E R15, desc[UR8][R6.64+-0x14] ;  /* 0xffffec08060f7981 */ /* 0x001ee4000c1e1900 */
[----:B---3--:R-:W-:-:S05]  /*0430*/  FADD R15, R4, R15 ;  /* 0x0000000f040f7221 */ /* 0x008fca0000000000 */
[----:B------:R0:W-:Y:S04]  /*0440*/  STG.E desc[UR4][R10.64+-0x14], R15 ;  /* 0xffffec0f0a007986 */ /* 0x0001e8000c101904 */
[----:B------:R-:W3:Y:S04]  /*0450*/  LDG.E R4, desc[UR6][R8.64+-0x10] ;  /* 0xfffff00608047981 */ /* 0x000ee8000c1e1900 */
[----:B-1----:R-:W3:Y:S02]  /*0460*/  LDG.E R17, desc[UR8][R6.64+-0x10] ;  /* 0xfffff00806117981 */ /* 0x002ee4000c1e1900 */
[----:B---3--:R-:W-:-:S05]  /*0470*/  FADD R17, R4, R17 ;  /* 0x0000001104117221 */ /* 0x008fca0000000000 */
[----:B------:R1:W-:Y:S04]  /*0480*/  STG.E desc[UR4][R10.64+-0x10], R17 ;  /* 0xfffff0110a007986 */ /* 0x0003e8000c101904 */
[----:B------:R-:W3:Y:S04]  /*0490*/  LDG.E R4, desc[UR6][R8.64+-0xc] ;  /* 0xfffff40608047981 */ /* 0x000ee8000c1e1900 */
[----:B--2---:R-:W3:Y:S02]  /*04a0*/  LDG.E R19, desc[UR8][R6.64+-0xc] ;  /* 0xfffff40806137981 */ /* 0x004ee4000c1e1900 */
[----:B---3--:R-:W-:-:S05]  /*04b0*/  FADD R19, R4, R19 ;  /* 0x0000001304137221 */ /* 0x008fca0000000000 */
        /* <DEDUP_REMOVED lines=32> */
[----:B------:R-:W-:Y:S04]  /*06c0*/  STG.E desc[UR4][R10.64+0x14], R17 ;  /* 0x000014110a007986 */ /* 0x000fe8000c101904 */
[----:B------:R-:W3:Y:S04]  /*06d0*/  LDG.E R4, desc[UR6][R8.64+0x18] ;  /* 0x0000180608047981 */ /* 0x000ee8000c1e1900 */
[----:B--2---:R-:W3:Y:S01]  /*06e0*/  LDG.E R19, desc[UR8][R6.64+0x18] ;  /* 0x0000180806137981 */ /* 0x004ee2000c1e1900 */
[----:B------:R-:W-:Y:S02]  /*06f0*/  VIADD R2, R2, 0x10 ;  /* 0x0000001002027836 */ /* 0x000fe40000000000 */
[----:B---3--:R-:W-:-:S05]  /*0700*/  FADD R19, R4, R19 ;  /* 0x0000001304137221 */ /* 0x008fca0000000000 */
[----:B------:R1:W-:Y:S04]  /*0710*/  STG.E desc[UR4][R10.64+0x18], R19 ;  /* 0x000018130a007986 */ /* 0x0003e8000c101904 */
[----:B------:R2:W3:Y:S04]  /*0720*/  LDG.E R4, desc[UR6][R8.64+0x1c] ;  /* 0x00001c0608047981 */ /* 0x0004e8000c1e1900 */
[----:B0-----:R-:W3:Y:S01]  /*0730*/  LDG.E R15, desc[UR8][R6.64+0x1c] ;  /* 0x00001c08060f7981 */ /* 0x001ee2000c1e1900 */
[----:B------:R-:W-:Y:S02]  /*0740*/  ISETP.NE.AND P1, PT, R2, RZ, PT ;  /* 0x000000ff0200720c */ /* 0x000fe40003f25270 */
[----:B------:R-:W-:-:S02]  /*0750*/  IADD3 R16, P2, PT, R10, 0x40, RZ ;  /* 0x000000400a107810 */ /* 0x000fc40007f5e0ff */
[----:B--2---:R-:W-:-:S03]  /*0760*/  IADD3 R8, P4, PT, R8, 0x40, RZ ;  /* 0x0000004008087810 */ /* 0x004fc60007f9e0ff */
[----:B-1----:R-:W-:Y:S02]  /*0770*/  IMAD.X R19, RZ, RZ, R11, P2 ;  /* 0x000000ffff137224 */ /* 0x002fe400010e060b */
[----:B------:R-:W-:Y:S02]  /*0780*/  IMAD.X R9, RZ, RZ, R9, P4 ;  /* 0x000000ffff097224 */ /* 0x000fe400020e0609 */
[----:B---3--:R-:W-:Y:S01]  /*0790*/  FADD R15, R4, R15 ;  /* 0x0000000f040f7221 */ /* 0x008fe20000000000 */
[----:B------:R-:W-:-:S04]  /*07a0*/  IADD3 R4, P3, PT, R6, 0x40, RZ ;  /* 0x0000004006047810 */ /* 0x000fc80007f7e0ff */
[----:B------:R0:W-:Y:S01]  /*07b0*/  STG.E desc[UR4][R10.64+0x1c], R15 ;  /* 0x00001c0f0a007986 */ /* 0x0001e2000c101904 */
[----:B------:R-:W-:Y:S01]  /*07c0*/  IMAD.X R17, RZ, RZ, R7, P3 ;  /* 0x000000ffff117224 */ /* 0x000fe200018e0607 */
[----:B------:R-:W-:Y:S07]  /*07d0*/  @P1 BRA `(.L_x_4) ;  /* 0xfffffff800b41947 */ /* 0x000fee000383ffff */
[----:B------:R-:W-:Y:S05]  /*07e0*/  BSYNC.RECONVERGENT B0 ;  /* 0x0000000000007941 */ /* 0x000fea0003800200 */
.L_x_3:
[----:B------:R-:W-:Y:S05]  /*07f0*/  @!P0 EXIT ;  /* 0x000000000000894d */ /* 0x000fea0003800000 */
[----:B------:R-:W-:Y:S02]  /*0800*/  ISETP.GE.U32.AND P1, PT, R14, 0x8, PT ;  /* 0x000000080e00780c */ /* 0x000fe40003f26070 */
[----:B------:R-:W-:-:S04]  /*0810*/  LOP3.LUT R2, R5, 0x7, RZ, 0xc0, !PT ;  /* 0x0000000705027812 */ /* 0x000fc800078ec0ff */
[----:B------:R-:W-:-:S07]  /*0820*/  ISETP.NE.AND P0, PT, R2, RZ, PT ;  /* 0x000000ff0200720c */ /* 0x000fce0003f05270 */
[----:B------:R-:W-:Y:S06]  /*0830*/  @!P1 BRA `(.L_x_5) ;  /* 0x0000000400089947 */ /* 0x000fec0003800000 */
[----:B------:R-:W1:Y:S01]  /*0840*/  LDC.64 R6, c[0x0][0x380] ;  /* 0x0000e000ff067b82 */ /* 0x000e620000000a00 */
[C---:B------:R-:W-:Y:S01]  /*0850*/  R2UR UR4, R12.reuse ;  /* 0x000000000c0472ca */ /* 0x040fe200000e0000 */
[----:B------:R-:W-:Y:S01]  /*0860*/  IMAD.IADD R9, R3, 0x1, R0 ;  /* 0x0000000103097824 */ /* 0x000fe200078e0200 */
[C---:B------:R-:W-:Y:S02]  /*0870*/  R2UR UR5, R13.reuse ;  /* 0x000000000d0572ca */ /* 0x040fe400000e0000 */
[----:B------:R-:W-:Y:S02]  /*0880*/  R2UR UR6, R12 ;  /* 0x000000000c0672ca */ /* 0x000fe400000e0000 */
[----:B------:R-:W-:Y:S01]  /*0890*/  R2UR UR7, R13 ;  /* 0x000000000d0772ca */ /* 0x000fe200000e0000 */
[----:B0-----:R-:W0:Y:S08]  /*08a0*/  LDC.64 R14, c[0x0][0x388] ;  /* 0x0000e200ff0e7b82 */ /* 0x001e300000000a00 */
[----:B------:R-:W2:Y:S01]  /*08b0*/  LDC.64 R10, c[0x0][0x390] ;  /* 0x0000e400ff0a7b82 */ /* 0x000ea20000000a00 */
[----:B-1----:R-:W-:-:S06]  /*08c0*/  IMAD.WIDE.U32 R6, R9, 0x4, R6 ;  /* 0x0000000409067825 */ /* 0x002fcc00078e0006 */
[----:B------:R1:W3:Y:S01]  /*08d0*/  LDG.E R7, desc[UR4][R6.64] ;  /* 0x0000000406077981 */ /* 0x0002e2000c1e1900 */
[----:B0-----:R-:W-:-:S06]  /*08e0*/  IMAD.WIDE.U32 R14, R9, 0x4, R14 ;  /* 0x00000004090e7825 */ /* 0x001fcc00078e000e */
[----:B------:R-:W3:Y:S01]  /*08f0*/  LDG.E R14, desc[UR6][R14.64] ;  /* 0x000000060e0e7981 */ /* 0x000ee2000c1e1900 */
[----:B------:R-:W0:Y:S01]  /*0900*/  LDCU.128 UR4, c[0x0][0x380] ;  /* 0x00007000ff0477ac */ /* 0x000e220008000c00 */
[----:B------:R-:W-:Y:S02]  /*0910*/  IADD3 R18, P1, PT, R3, R0, RZ ;  /* 0x0000000003127210 */ /* 0x000fe40007f3e0ff */
[C---:B------:R-:W-:Y:S02]  /*0920*/  R2UR UR8, R12.reuse ;  /* 0x000000000c0872ca */ /* 0x040fe400000e0000 */
[C---:B------:R-:W-:Y:S01]  /*0930*/  R2UR UR9, R13.reuse ;  /* 0x000000000d0972ca */ /* 0x040fe200000e0000 */
[----:B------:R-:W-:Y:S01]  /*0940*/  IMAD.X R17, RZ, RZ, RZ, P1 ;  /* 0x000000ffff117224 */ /* 0x000fe200008e06ff */
[----:B------:R-:W-:Y:S01]  /*0950*/  R2UR UR10, R12 ;  /* 0x000000000c0a72ca */ /* 0x000fe200000e0000 */
[----:B------:R-:W-:Y:S01]  /*0960*/  IMAD.SHL.U32 R16, R18, 0x4, RZ ;  /* 0x0000000412107824 */ /* 0x000fe200078e00ff */
[----:B------:R-:W-:-:S02]  /*0970*/  R2UR UR11, R13 ;  /* 0x000000000d0b72ca */ /* 0x000fc400000e0000 */
[----:B------:R-:W-:Y:S02]  /*0980*/  R2UR UR12, R12 ;  /* 0x000000000c0c72ca */ /* 0x000fe400000e0000 */
[----:B------:R-:W-:Y:S02]  /*0990*/  R2UR UR13, R13 ;  /* 0x000000000d0d72ca */ /* 0x000fe400000e0000 */
[----:B------:R-:W-:Y:S02]  /*09a0*/  SHF.L.U64.HI R18, R18, 0x2, R17 ;  /* 0x0000000212127819 */ /* 0x000fe40000010211 */
[C---:B0-----:R-:W-:Y:S02]  /*09b0*/  IADD3 R8, P1, PT, R16.reuse, UR4, RZ ;  /* 0x0000000410087c10 */ /* 0x041fe4000ff3e0ff */
[----:B-1----:R-:W-:Y:S01]  /*09c0*/  IADD3 R6, P2, PT, R16, UR6, RZ ;  /* 0x0000000610067c10 */ /* 0x002fe2000ff5e0ff */
[----:B---3--:R-:W-:Y:S01]  /*09d0*/  FADD R17, R7, R14 ;  /* 0x0000000e07117221 */ /* 0x008fe20000000000 */
[----:B--2---:R-:W-:Y:S01]  /*09e0*/  IMAD.WIDE.U32 R14, R9, 0x4, R10 ;  /* 0x00000004090e7825 */ /* 0x004fe200078e000a */
[C---:B------:R-:W-:Y:S01]  /*09f0*/  IADD3.X R9, PT, PT, R18.reuse, UR5, RZ, P1, !PT ;  /* 0x0000000512097c10 */ /* 0x040fe20008ffe4ff */
[----:B------:R-:W0:Y:S01]  /*0a00*/  LDCU.64 UR4, c[0x0][0x390] ;  /* 0x00007200ff0477ac */ /* 0x000e220008000a00 */
[----:B------:R-:W-:-:S02]  /*0a10*/  IADD3.X R7, PT, PT, R18, UR7, RZ, P2, !PT ;  /* 0x0000000712077c10 */ /* 0x000fc400097fe4ff */
[----:B------:R1:W-:Y:S04]  /*0a20*/  STG.E desc[UR8][R14.64], R17 ;  /* 0x000000110e007986 */ /* 0x0003e8000c101908 */
[----:B------:R-:W2:Y:S04]  /*0a30*/  LDG.E R4, desc[UR10][R8.64+0x4] ;  /* 0x0000040a08047981 */ /* 0x000ea8000c1e1900 */
[----:B------:R-:W2:Y:S01]  /*0a40*/  LDG.E R19, desc[UR12][R6.64+0x4] ;  /* 0x0000040c06137981 */ /* 0x000ea2000c1e1900 */
[----:B------:R-:W-:Y:S02]  /*0a50*/  R2UR UR6, R12 ;  /* 0x000000000c0672ca */ /* 0x000fe400000e0000 */
[----:B------:R-:W-:-:S02]  /*0a60*/  R2UR UR7, R13 ;  /* 0x000000000d0772ca */ /* 0x000fc400000e0000 */
[----:B0-----:R-:W-:-:S04]  /*0a70*/  IADD3 R10, P1, PT, R16, UR4, RZ ;  /* 0x00000004100a7c10 */ /* 0x001fc8000ff3e0ff */
[----:B------:R-:W-:Y:S01]  /*0a80*/  IADD3.X R11, PT, PT, R18, UR5, RZ, P1, !PT ;  /* 0x00000005120b7c10 */ /* 0x000fe20008ffe4ff */
[----:B--2---:R-:W-:-:S06]  /*0a90*/  FADD R19, R4, R19 ;  /* 0x0000001304137221 */ /* 0x004fcc0000000000 */
[----:B------:R0:W-:Y:S04]  /*0aa0*/  STG.E desc[UR6][R10.64+0x4], R19 ;  /* 0x000004130a007986 */ /* 0x0001e8000c101906 */
[----:B------:R-:W2:Y:S04]  /*0ab0*/  LDG.E R4, desc[UR8][R8.64+0x8] ;  /* 0x0000080808047981 */ /* 0x000ea8000c1e1900 */
[----:B-1----:R-:W2:Y:S01]  /*0ac0*/  LDG.E R15, desc[UR10][R6.64+0x8] ;  /* 0x0000080a060f7981 */ /* 0x002ea2000c1e1900 */
[----:B------:R-:W-:Y:S02]  /*0ad0*/  R2UR UR4, R12 ;  /* 0x000000000c0472ca */ /* 0x000fe400000e0000 */
[----:B------:R-:W-:Y:S01]  /*0ae0*/  R2UR UR5, R13 ;  /* 0x000000000d0572ca */ /* 0x000fe200000e0000 */
[----:B--2---:R-:W-:-:S12]  /*0af0*/  FADD R15, R4, R15 ;  /* 0x0000000f040f7221 */ /* 0x004fd80000000000 */
        /* <DEDUP_REMOVED lines=17> */
[----:B------:R-:W2:Y:S04]  /*0c10*/  LDG.E R4, desc[UR6][R8.64+0x1c] ;  /* 0x00001c0608047981 */ /* 0x000ea8000c1e1900 */
[----:B0-----:R-:W2:Y:S01]  /*0c20*/  LDG.E R19, desc[UR8][R6.64+0x1c] ;  /* 0x00001c0806137981 */ /* 0x001ea2000c1e1900 */
[----:B------:R-:W-:Y:S02]  /*0c30*/  VIADD R0, R0, 0x8 ;  /* 0x0000000800007836 */ /* 0x000fe40000000000 */
[----:B--2---:R-:W-:-:S05]  /*0c40*/  FADD R19, R4, R19 ;  /* 0x0000001304137221 */ /* 0x004fca0000000000 */
[----:B------:R1:W-:Y:S02]  /*0c50*/  STG.E desc[UR4][R10.64+0x1c], R19 ;  /* 0x00001c130a007986 */ /* 0x0003e4000c101904 */
.L_x_5:
[----:B------:R-:W-:Y:S05]  /*0c60*/  @!P0 EXIT ;  /* 0x000000000000894d */ /* 0x000fea0003800000 */
[----:B------:R-:W-:Y:S02]  /*0c70*/  ISETP.GE.U32.AND P1, PT, R2, 0x4, PT ;  /* 0x000000040200780c */ /* 0x000fe40003f26070 */
[----:B------:R-:W-:-:S04]  /*0c80*/  LOP3.LUT R5, R5, 0x3, RZ, 0xc0, !PT ;  /* 0x0000000305057812 */ /* 0x000fc800078ec0ff */
[----:B------:R-:W-:-:S07]  /*0c90*/  ISETP.NE.AND P0, PT, R5, RZ, PT ;  /* 0x000000ff0500720c */ /* 0x000fce0003f05270 */
[----:B------:R-:W-:Y:S06]  /*0ca0*/  @!P1 BRA `(.L_x_6) ;  /* 0x0000000000c89947 */ /* 0x000fec0003800000 */
[----:B------:R-:W2:Y:S01]  /*0cb0*/  LDC.64 R6, c[0x0][0x380] ;  /* 0x0000e000ff067b82 */ /* 0x000ea20000000a00 */
[C---:B------:R-:W-:Y:S01]  /*0cc0*/  R2UR UR4, R12.reuse ;  /* 0x000000000c0472ca */ /* 0x040fe200000e0000 */
[----:B-1----:R-:W-:Y:S01]  /*0cd0*/  IMAD.IADD R19, R3, 0x1, R0 ;  /* 0x0000000103137824 */ /* 0x002fe200078e0200 */
[C---:B------:R-:W-:Y:S02]  /*0ce0*/  R2UR UR5, R13.reuse ;  /* 0x000000000d0572ca */ /* 0x040fe400000e0000 */
[----:B------:R-:W-:Y:S02]  /*0cf0*/  R2UR UR6, R12 ;  /* 0x000000000c0672ca */ /* 0x000fe400000e0000 */
[----:B------:R-:W-:Y:S01]  /*0d00*/  R2UR UR7, R13 ;  /* 0x000000000d0772ca */ /* 0x000fe200000e0000 */
[----:B------:R-:W1:Y:S08]  /*0d10*/  LDC.64 R8, c[0x0][0x388] ;  /* 0x0000e200ff087b82 */ /* 0x000e700000000a00 */
[----:B0-----:R-:W0:Y:S01]  /*0d20*/  LDC.64 R10, c[0x0][0x390] ;  /* 0x0000e400ff0a7b82 */ /* 0x001e220000000a00 */
[----:B--2---:R-:W-:-:S06]  /*0d30*/  IMAD.WIDE.U32 R6, R19, 0x4, R6 ;  /* 0x0000000413067825 */ /* 0x004fcc00078e0006 */
[----:B------:R2:W3:Y:S01]  /*0d40*/  LDG.E R7, desc[UR4][R6.64] ;  /* 0x0000000406077981 */ /* 0x0004e2000c1e1900 */
[----:B-1----:R-:W-:-:S06]  /*0d50*/  IMAD.WIDE.U32 R14, R19, 0x4, R8 ;  /* 0x00000004130e7825 */ /* 0x002fcc00078e0008 */
[----:B------:R-:W3:Y:S01]  /*0d60*/  LDG.E R14, desc[UR6][R14.64] ;  /* 0x000000060e0e7981 */ /* 0x000ee2000c1e1900 */
[----:B------:R-:W1:Y:S01]  /*0d70*/  LDCU.128 UR4, c[0x0][0x380] ;  /* 0x00007000ff0477ac */ /* 0x000e620008000c00 */
        /* <DEDUP_REMOVED lines=10> */
[C---:B-1----:R-:W-:Y:S02]  /*0e20*/  IADD3 R8, P1, PT, R16.reuse, UR4, RZ ;  /* 0x0000000410087c10 */ /* 0x042fe4000ff3e0ff */
[----:B--2---:R-:W-:Y:S02]  /*0e30*/  IADD3 R6, P2, PT, R16, UR6, RZ ;  /* 0x0000000610067c10 */ /* 0x004fe4000ff5e0ff */
[C---:B------:R-:W-:Y:S01]  /*0e40*/  IADD3.X R9, PT, PT, R4.reuse, UR5, RZ, P1, !PT ;  /* 0x0000000504097c10 */ /* 0x040fe20008ffe4ff */
[----:B------:R-:W1:Y:S01]  /*0e50*/  LDCU.64 UR4, c[0x0][0x390] ;  /* 0x00007200ff0477ac */ /* 0x000e620008000a00 */
[----:B---3--:R-:W-:Y:S01]  /*0e60*/  FADD R17, R7, R14 ;  /* 0x0000000e07117221 */ /* 0x008fe20000000000 */
[----:B0-----:R-:W-:Y:S01]  /*0e70*/  IMAD.WIDE.U32 R14, R19, 0x4, R10 ;  /* 0x00000004130e7825 */ /* 0x001fe200078e000a */
[----:B------:R-:W-:-:S04]  /*0e80*/  IADD3.X R7, PT, PT, R4, UR7, RZ, P2, !PT ;  /* 0x0000000704077c10 */ /* 0x000fc800097fe4ff */
[----:B------:R0:W-:Y:S04]  /*0e90*/  STG.E desc[UR8][R14.64], R17 ;  /* 0x000000110e007986 */ /* 0x0001e8000c101908 */
[----:B------:R-:W2:Y:S04]  /*0ea0*/  LDG.E R2, desc[UR10][R8.64+0x4] ;  /* 0x0000040a08027981 */ /* 0x000ea8000c1e1900 */
[----:B------:R-:W2:Y:S01]  /*0eb0*/  LDG.E R19, desc[UR12][R6.64+0x4] ;  /* 0x0000040c06137981 */ /* 0x000ea2000c1e1900 */
[----:B------:R-:W-:Y:S02]  /*0ec0*/  R2UR UR6, R12 ;  /* 0x000000000c0672ca */ /* 0x000fe400000e0000 */
[----:B------:R-:W-:-:S02]  /*0ed0*/  R2UR UR7, R13 ;  /* 0x000000000d0772ca */ /* 0x000fc400000e0000 */
[----:B-1----:R-:W-:-:S04]  /*0ee0*/  IADD3 R10, P1, PT, R16, UR4, RZ ;  /* 0x00000004100a7c10 */ /* 0x002fc8000ff3e0ff */
[----:B------:R-:W-:Y:S01]  /*0ef0*/  IADD3.X R11, PT, PT, R4, UR5, RZ, P1, !PT ;  /* 0x00000005040b7c10 */ /* 0x000fe20008ffe4ff */
[----:B--2---:R-:W-:-:S06]  /*0f00*/  FADD R19, R2, R19 ;  /* 0x0000001302137221 */ /* 0x004fcc0000000000 */
[----:B------:R2:W-:Y:S04]  /*0f10*/  STG.E desc[UR6][R10.64+0x4], R19 ;  /* 0x000004130a007986 */ /* 0x0005e8000c101906 */
[----:B------:R-:W3:Y:S04]  /*0f20*/  LDG.E R2, desc[UR8][R8.64+0x8] ;  /* 0x0000080808027981 */ /* 0x000ee8000c1e1900 */
[----:B0-----:R-:W3:Y:S01]  /*0f30*/  LDG.E R15, desc[UR10][R6.64+0x8] ;  /* 0x0000080a060f7981 */ /* 0x001ee2000c1e1900 */
[----:B------:R-:W-:Y:S02]  /*0f40*/  R2UR UR4, R12 ;  /* 0x000000000c0472ca */ /* 0x000fe400000e0000 */
[----:B------:R-:W-:Y:S01]  /*0f50*/  R2UR UR5, R13 ;  /* 0x000000000d0572ca */ /* 0x000fe200000e0000 */
[----:B---3--:R-:W-:-:S12]  /*0f60*/  FADD R15, R2, R15 ;  /* 0x0000000f020f7221 */ /* 0x008fd80000000000 */
[----:B------:R2:W-:Y:S04]  /*0f70*/  STG.E desc[UR4][R10.64+0x8], R15 ;  /* 0x0000080f0a007986 */ /* 0x0005e8000c101904 */
[----:B------:R-:W3:Y:S04]  /*0f80*/  LDG.E R2, desc[UR6][R8.64+0xc] ;  /* 0x00000c0608027981 */ /* 0x000ee8000c1e1900 */
[----:B------:R-:W3:Y:S01]  /*0f90*/  LDG.E R17, desc[UR8][R6.64+0xc] ;  /* 0x00000c0806117981 */ /* 0x000ee2000c1e1900 */
[----:B------:R-:W-:Y:S02]  /*0fa0*/  VIADD R0, R0, 0x4 ;  /* 0x0000000400007836 */ /* 0x000fe40000000000 */
[----:B---3--:R-:W-:-:S05]  /*0fb0*/  FADD R17, R2, R17 ;  /* 0x0000001102117221 */ /* 0x008fca0000000000 */
[----:B------:R2:W-:Y:S02]  /*0fc0*/  STG.E desc[UR4][R10.64+0xc], R17 ;  /* 0x00000c110a007986 */ /* 0x0005e4000c101904 */
.L_x_6:
[----:B------:R-:W-:Y:S05]  /*0fd0*/  @!P0 EXIT ;  /* 0x000000000000894d */ /* 0x000fea0003800000 */
[----:B------:R-:W3:Y:S01]  /*0fe0*/  LDC.64 R6, c[0x0][0x390] ;  /* 0x0000e400ff067b82 */ /* 0x000ee20000000a00 */
[----:B012---:R-:W-:Y:S02]  /*0ff0*/  IMAD.IADD R15, R3, 0x1, R0 ;  /* 0x00000001030f7824 */ /* 0x007fe400078e0200 */
[----:B------:R-:W-:-:S05]  /*1000*/  IMAD.MOV R0, RZ, RZ, -R5 ;  /* 0x000000ffff007224 */ /* 0x000fca00078e0a05 */
[----:B------:R-:W0:Y:S08]  /*1010*/  LDC.64 R8, c[0x0][0x388] ;  /* 0x0000e200ff087b82 */ /* 0x000e300000000a00 */
[----:B------:R-:W1:Y:S01]  /*1020*/  LDC.64 R10, c[0x0][0x380] ;  /* 0x0000e000ff0a7b82 */ /* 0x000e620000000a00 */
[----:B---3--:R-:W-:-:S04]  /*1030*/  IMAD.WIDE.U32 R2, R15, 0x4, R6 ;  /* 0x000000040f027825 */ /* 0x008fc800078e0006 */
[----:B0-----:R-:W-:-:S04]  /*1040*/  IMAD.WIDE.U32 R6, R15, 0x4, R8 ;  /* 0x000000040f067825 */ /* 0x001fc800078e0008 */
[----:B-1----:R-:W-:-:S04]  /*1050*/  IMAD.WIDE.U32 R8, R15, 0x4, R10 ;  /* 0x000000040f087825 */ /* 0x002fc800078e000a */
[----:B------:R-:W-:Y:S02]  /*1060*/  IMAD.MOV.U32 R10, RZ, RZ, R2 ;  /* 0x000000ffff0a7224 */ /* 0x000fe400078e0002 */
[----:B------:R-:W-:Y:S02]  /*1070*/  IMAD.MOV.U32 R15, RZ, RZ, R3 ;  /* 0x000000ffff0f7224 */ /* 0x000fe400078e0003 */
[----:B------:R-:W-:-:S07]  /*1080*/  IMAD.MOV.U32 R11, RZ, RZ, R7 ;  /* 0x000000ffff0b7224 */ /* 0x000fce00078e0007 */
.L_x_7:
[C---:B------:R-:W-:Y:S01]  /*1090*/  R2UR UR4, R12.reuse ;  /* 0x000000000c0472ca */ /* 0x040fe200000e0000 */
[----:B0-----:R-:W-:Y:S01]  /*10a0*/  IMAD.MOV.U32 R2, RZ, RZ, R8 ;  /* 0x000000ffff027224 */ /* 0x001fe200078e0008 */
[C---:B------:R-:W-:Y:S01]  /*10b0*/  R2UR UR5, R13.reuse ;  /* 0x000000000d0572ca */ /* 0x040fe200000e0000 */
[----:B------:R-:W-:Y:S01]  /*10c0*/  IMAD.MOV.U32 R5, RZ, RZ, R11 ;  /* 0x000000ffff057224 */ /* 0x000fe200078e000b */
[----:B------:R-:W-:Y:S01]  /*10d0*/  R2UR UR6, R12 ;  /* 0x000000000c0672ca */ /* 0x000fe200000e0000 */
[----:B------:R-:W-:Y:S01]  /*10e0*/  IMAD.MOV.U32 R3, RZ, RZ, R9 ;  /* 0x000000ffff037224 */ /* 0x000fe200078e0009 */
[----:B------:R-:W-:Y:S01]  /*10f0*/  R2UR UR7, R13 ;  /* 0x000000000d0772ca */ /* 0x000fe200000e0000 */
[----:B------:R-:W-:-:S08]  /*1100*/  IMAD.MOV.U32 R4, RZ, RZ, R6 ;  /* 0x000000ffff047224 */ /* 0x000fd000078e0006 */
[----:B------:R0:W2:Y:S04]  /*1110*/  LDG.E R2, desc[UR4][R2.64] ;  /* 0x0000000402027981 */ /* 0x0000a8000c1e1900 */
[----:B------:R-:W2:Y:S01]  /*1120*/  LDG.E R5, desc[UR6][R4.64] ;  /* 0x0000000604057981 */ /* 0x000ea2000c1e1900 */
[----:B------:R-:W-:Y:S01]  /*1130*/  VIADD R0, R0, 0x1 ;  /* 0x0000000100007836 */ /* 0x000fe20000000000 */
[----:B------:R-:W-:Y:S02]  /*1140*/  IADD3 R6, P2, PT, R6, 0x4, RZ ;  /* 0x0000000406067810 */ /* 0x000fe40007f5e0ff */
[----:B------:R-:W-:Y:S02]  /*1150*/  IADD3 R8, P3, PT, R8, 0x4, RZ ;  /* 0x0000000408087810 */ /* 0x000fe40007f7e0ff */
[----:B------:R-:W-:Y:S01]  /*1160*/  ISETP.NE.AND P0, PT, R0, RZ, PT ;  /* 0x000000ff0000720c */ /* 0x000fe20003f05270 */
[----:B0-----:R-:W-:-:S02]  /*1170*/  IMAD.MOV.U32 R3, RZ, RZ, R15 ;  /* 0x000000ffff037224 */ /* 0x001fc400078e000f */
[----:B------:R-:W-:Y:S02]  /*1180*/  IMAD.X R11, RZ, RZ, R11, P2 ;  /* 0x000000ffff0b7224 */ /* 0x000fe400010e060b */
[----:B------:R-:W-:Y:S02]  /*1190*/  IMAD.X R9, RZ, RZ, R9, P3 ;  /* 0x000000ffff097224 */ /* 0x000fe400018e0609 */
[----:B--2---:R-:W-:Y:S01]  /*11a0*/  FADD R7, R2, R5 ;  /* 0x0000000502077221 */ /* 0x004fe20000000000 */
[----:B------:R-:W-:Y:S01]  /*11b0*/  IMAD.MOV.U32 R2, RZ, RZ, R10 ;  /* 0x000000ffff027224 */ /* 0x000fe200078e000a */
[----:B------:R-:W-:-:S04]  /*11c0*/  IADD3 R10, P1, PT, R10, 0x4, RZ ;  /* 0x000000040a0a7810 */ /* 0x000fc80007f3e0ff */
[----:B------:R0:W-:Y:S01]  /*11d0*/  STG.E desc[UR4][R2.64], R7 ;  /* 0x0000000702007986 */ /* 0x0001e2000c101904 */
[----:B------:R-:W-:Y:S01]  /*11e0*/  IMAD.X R15, RZ, RZ, R15, P1 ;  /* 0x000000ffff0f7224 */ /* 0x000fe200008e060f */
[----:B------:R-:W-:Y:S07]  /*11f0*/  @P0 BRA `(.L_x_7) ;  /* 0xfffffffc00a40947 */ /* 0x000fee000383ffff */
[----:B------:R-:W-:Y:S05]  /*1200*/  EXIT ;  /* 0x000000000000794d */ /* 0x000fea0003800000 */
.L_x_8:
        /* <DEDUP_REMOVED lines=15> */
.L_x_11:


//--------------------- .text._Z9AddKernelPfS_S_ii --------------------------
	.section	.text._Z9AddKernelPfS_S_ii,"ax",@progbits
	.align	128
        .global         _Z9AddKernelPfS_S_ii
        .type           _Z9AddKernelPfS_S_ii,@function
        .size           _Z9AddKernelPfS_S_ii,(.L_x_12 - _Z9AddKernelPfS_S_ii)
        .other          _Z9AddKernelPfS_S_ii,@"STO_CUDA_ENTRY STV_DEFAULT"
_Z9AddKernelPfS_S_ii:
.text._Z9AddKernelPfS_S_ii:
[----:B------:R-:W-:Y:S01]  /*0000*/  LDC R1, c[0x0][0x37c] ;  /* 0x0000df00ff017b82 */ /* 0x000fe20000000800 */
[----:B------:R-:W0:Y:S07]  /*0010*/  S2R R0, SR_TID.Y ;  /* 0x0000000000007919 */ /* 0x000e2e0000002200 */
[----:B------:R-:W0:Y:S01]  /*0020*/  S2UR UR4, SR_CTAID.Y ;  /* 0x00000000000479c3 */ /* 0x000e220000002600 */
[----:B------:R-:W1:Y:S01]  /*0030*/  LDCU.64 UR6, c[0x0][0x398] ;  /* 0x00007300ff0677ac */ /* 0x000e620008000a00 */
[----:B------:R-:W2:Y:S06]  /*0040*/  S2R R2, SR_TID.X ;  /* 0x0000000000027919 */ /* 0x000eac0000002100 */
[----:B------:R-:W0:Y:S08]  /*0050*/  LDC R3, c[0x0][0x364] ;  /* 0x0000d900ff037b82 */ /* 0x000e300000000800 */
[----:B------:R-:W2:Y:S08]  /*0060*/  S2UR UR5, SR_CTAID.X ;  /* 0x00000000000579c3 */ /* 0x000eb00000002500 */
[----:B------:R-:W2:Y:S01]  /*0070*/  LDC R5, c[0x0][0x360] ;  /* 0x0000d800ff057b82 */ /* 0x000ea20000000800 */
[----:B0-----:R-:W-:-:S05]  /*0080*/  IMAD R0, R3, UR4, R0 ;  /* 0x0000000403007c24 */ /* 0x001fca000f8e0200 */
[----:B-1----:R-:W-:Y:S01]  /*0090*/  ISETP.GE.AND P0, PT, R0, UR7, PT ;  /* 0x0000000700007c0c */ /* 0x002fe2000bf06270 */
[----:B--2---:R-:W-:-:S04]  /*00a0*/  IMAD R3, R5, UR5, R2 ;  /* 0x0000000505037c24 */ /* 0x004fc8000f8e0202 */
[----:B------:R-:W-:Y:S01]  /*00b0*/  IMAD R9, R0, UR6, R3 ;  /* 0x0000000600097c24 */ /* 0x000fe2000f8e0203 */
[----:B------:R-:W-:-:S13]  /*00c0*/  ISETP.GE.OR P0, PT, R3, UR6, P0 ;  /* 0x0000000603007c0c */ /* 0x000fda0008706670 */
[----:B------:R-:W-:Y:S05]  /*00d0*/  @P0 EXIT ;  /* 0x000000000000094d */ /* 0x000fea0003800000 */
[----:B------:R-:W0:Y:S01]  /*00e0*/  LDC.64 R2, c[0x0][0x380] ;  /* 0x0000e000ff027b82 */ /* 0x000e220000000a00 */
[----:B------:R-:W1:Y:S07]  /*00f0*/  LDCU.64 UR4, c[0x0][0x358] ;  /* 0x00006b00ff0477ac */ /* 0x000e6e0008000a00 */
[----:B------:R-:W2:Y:S08]  /*0100*/  LDC.64 R4, c[0x0][0x388] ;  /* 0x0000e200ff047b82 */ /* 0x000eb00000000a00 */
[----:B------:R-:W3:Y:S01]  /*0110*/  LDC.64 R6, c[0x0][0x390] ;  /* 0x0000e400ff067b82 */ /* 0x000ee20000000a00 */
[----:B0-----:R-:W-:-:S06]  /*0120*/  IMAD.WIDE R2, R9, 0x4, R2 ;  /* 0x0000000409027825 */ /* 0x001fcc00078e0202 */
[----:B-1----:R-:W4:Y:S01]  /*0130*/  LDG.E R2, desc[UR4][R2.64] ;  /* 0x0000000402027981 */ /* 0x002f22000c1e1900 */
[----:B--2---:R-:W-:-:S06]  /*0140*/  IMAD.WIDE R4, R9, 0x4, R4 ;  /* 0x0000000409047825 */ /* 0x004fcc00078e0204 */
[----:B------:R-:W4:Y:S01]  /*0150*/  LDG.E R5, desc[UR4][R4.64] ;  /* 0x0000000404057981 */ /* 0x000f22000c1e1900 */
[----:B---3--:R-:W-:-:S04]  /*0160*/  IMAD.WIDE R6, R9, 0x4, R6 ;  /* 0x0000000409067825 */ /* 0x008fc800078e0206 */
[----:B----4-:R-:W-:-:S05]  /*0170*/  FADD R9, R2, R5 ;  /* 0x0000000502097221 */ /* 0x010fca0000000000 */
[----:B------:R-:W-:Y:S01]  /*0180*/  STG.E desc[UR4][R6.64], R9 ;  /* 0x0000000906007986 */ /* 0x000fe2000c101904 */
[----:B------:R-:W-:Y:S05]  /*0190*/  EXIT ;  /* 0x000000000000794d */ /* 0x000fea0003800000 */
.L_x_9:
        /* <DEDUP_REMOVED lines=14> */
.L_x_12:


//--------------------- .nv.global.init           --------------------------
	.section	.nv.global.init,"aw",@progbits
.nv.global.init:
	.type		$str$1,@object
	.size		$str$1,($str - $str$1)
$str$1:
        /*0000*/ 	.byte	0x6f, 0x66, 0x66, 0x73, 0x65, 0x74, 0x3a, 0x20, 0x25, 0x64, 0x20, 0x2c, 0x20, 0x76, 0x61, 0x6c
        /*0010*/ 	.byte	0x75, 0x65, 0x3a, 0x20, 0x25, 0x66, 0x00
	.type		$str,@object
	.size		$str,(.L_0 - $str)
$str:
        /*0017*/ 	.byte	0x4b, 0x65, 0x72, 0x6e, 0x65, 0x6c, 0x20, 0x70, 0x6c, 0x61, 0x79, 0x65, 0x64, 0x20, 0x66, 0x6f
        /*0027*/ 	.byte	0x72, 0x20, 0x3a, 0x20, 0x72, 0x6f, 0x77, 0x3a, 0x20, 0x25, 0x64, 0x0a, 0x00
.L_0:


//--------------------- .nv.shared.reserved.0     --------------------------
	.section	.nv.shared.reserved.0,"aw",@nobits
	.weak		__nv_reservedSMEM_offset_0_alias
	.size		__nv_reservedSMEM_offset_0_alias, 0, 64
	.other		__nv_reservedSMEM_offset_0_alias,@"STO_CUDA_RESERVED_SHARED STV_DEFAULT"
__nv_reservedSMEM_offset_0_alias:
	.zero		0
	.zero		64


//--------------------- .nv.constant0._Z9printDataPf --------------------------
	.section	.nv.constant0._Z9printDataPf,"a",@progbits
	.sectionflags	@""
	.align	4
.nv.constant0._Z9printDataPf:
	.zero		904


//--------------------- .nv.constant0._Z15AddPerRowKernelPfS_S_i --------------------------
	.section	.nv.constant0._Z15AddPerRowKernelPfS_S_i,"a",@progbits
	.sectionflags	@""
	.align	4
.nv.constant0._Z15AddPerRowKernelPfS_S_i:
	.zero		924


//--------------------- .nv.constant0._Z9AddKernelPfS_S_ii --------------------------
	.section	.nv.constant0._Z9AddKernelPfS_S_ii,"a",@progbits
	.sectionflags	@""
	.align	4
.nv.constant0._Z9AddKernelPfS_S_ii:
	.zero		928


//--------------------- SYMBOLS --------------------------

	.type		.nv.reservedSmem.offset0,@object
	.size		.nv.reservedSmem.offset0,0x4
	.type		vprintf,@function
